	.headerflags	@"EF_CUDA_TEXMODE_UNIFIED EF_CUDA_64BIT_ADDRESS EF_CUDA_ACCELERATORS EF_CUDA_SM90 EF_CUDA_VIRTUAL_SM(EF_CUDA_SM90)"
	.elftype	@"ET_EXEC"


//--------------------- .nv.info                  --------------------------
	.section	.nv.info,"",@"SHT_CUDA_INFO"
	.align	4


	//----- nvinfo : EIATTR_REGCOUNT
	.align		4
        /*0000*/ 	.byte	0x04, 0x2f
        /*0002*/ 	.short	(.L_1 - .L_0)
	.align		4
.L_0:
        /*0004*/ 	.word	index@(triton_poi_fused_constant_pad_nd_relu_42)
        /*0008*/ 	.word	0x0000000e


	//----- nvinfo : EIATTR_MIN_STACK_SIZE
	.align		4
.L_1:
        /*000c*/ 	.byte	0x04, 0x12
        /*000e*/ 	.short	(.L_3 - .L_2)
	.align		4
.L_2:
        /*0010*/ 	.word	index@(triton_poi_fused_constant_pad_nd_relu_42)
        /*0014*/ 	.word	0x00000000


	//----- nvinfo : EIATTR_FRAME_SIZE
	.align		4
.L_3:
        /*0018*/ 	.byte	0x04, 0x11
        /*001a*/ 	.short	(.L_5 - .L_4)
	.align		4
.L_4:
        /*001c*/ 	.word	index@(triton_poi_fused_constant_pad_nd_relu_42)
        /*0020*/ 	.word	0x00000000


	//----- nvinfo : EIATTR_MIN_STACK_SIZE
	.align		4
.L_5:
        /*0024*/ 	.byte	0x04, 0x12
        /*0026*/ 	.short	(.L_7 - .L_6)
	.align		4
.L_6:
        /*0028*/ 	.word	index@(triton_poi_fused_constant_pad_nd_relu_42)
        /*002c*/ 	.word	0x00000000
.L_7:


//--------------------- .nv.info.triton_poi_fused_constant_pad_nd_relu_42 --------------------------
	.section	.nv.info.triton_poi_fused_constant_pad_nd_relu_42,"",@"SHT_CUDA_INFO"
	.sectionflags	@""
	.align	4


	//----- nvinfo : EIATTR_CUDA_API_VERSION
	.align		4
        /*0000*/ 	.byte	0x04, 0x37
        /*0002*/ 	.short	(.L_9 - .L_8)
.L_8:
        /*0004*/ 	.word	0x0000007c


	//----- nvinfo : EIATTR_KPARAM_INFO
	.align		4
.L_9:
        /*0008*/ 	.byte	0x04, 0x17
        /*000a*/ 	.short	(.L_11 - .L_10)
.L_10:
        /*000c*/ 	.word	0x00000000
        /*0010*/ 	.short	0x0002
        /*0012*/ 	.short	0x0010
        /*0014*/ 	.byte	0x00, 0xf0, 0x11, 0x00


	//----- nvinfo : EIATTR_KPARAM_INFO
	.align		4
.L_11:
        /*0018*/ 	.byte	0x04, 0x17
        /*001a*/ 	.short	(.L_13 - .L_12)
.L_12:
        /*001c*/ 	.word	0x00000000
        /*0020*/ 	.short	0x0001
        /*0022*/ 	.short	0x0008
        /*0024*/ 	.byte	0x00, 0xf4, 0x21, 0x00


	//----- nvinfo : EIATTR_KPARAM_INFO
	.align		4
.L_13:
        /*0028*/ 	.byte	0x04, 0x17
        /*002a*/ 	.short	(.L_15 - .L_14)
.L_14:
        /*002c*/ 	.word	0x00000000
        /*0030*/ 	.short	0x0000
        /*0032*/ 	.short	0x0000
        /*0034*/ 	.byte	0x00, 0xf4, 0x21, 0x00


	//----- nvinfo : EIATTR_SPARSE_MMA_MASK
	.align		4
.L_15:
        /*0038*/ 	.byte	0x03, 0x50
        /*003a*/ 	.short	0x0000


	//----- nvinfo : EIATTR_MAXREG_COUNT
	.align		4
        /*003c*/ 	.byte	0x03, 0x1b
        /*003e*/ 	.short	0x00ff


	//----- nvinfo : EIATTR_EXIT_INSTR_OFFSETS
	.align		4
        /*0040*/ 	.byte	0x04, 0x1c
        /*0042*/ 	.short	(.L_17 - .L_16)


	//   ....[0]....
.L_16:
        /*0044*/ 	.word	0x00000460


	//   ....[1]....
        /*0048*/ 	.word	0x00000480


	//----- nvinfo : EIATTR_REQNTID
	.align		4
.L_17:
        /*004c*/ 	.byte	0x04, 0x10
        /*004e*/ 	.short	(.L_19 - .L_18)
.L_18:
        /*0050*/ 	.word	0x00000100
        /*0054*/ 	.word	0x00000001
        /*0058*/ 	.word	0x00000001


	//----- nvinfo : EIATTR_CBANK_PARAM_SIZE
	.align		4
.L_19:
        /*005c*/ 	.byte	0x03, 0x19
        /*005e*/ 	.short	0x0014


	//----- nvinfo : EIATTR_PARAM_CBANK
	.align		4
        /*0060*/ 	.byte	0x04, 0x0a
        /*0062*/ 	.short	(.L_21 - .L_20)
	.align		4
.L_20:
        /*0064*/ 	.word	index@(.nv.constant0.triton_poi_fused_constant_pad_nd_relu_42)
        /*0068*/ 	.short	0x0210
        /*006a*/ 	.short	0x0014


	//----- nvinfo : EIATTR_SW_WAR
	.align		4
.L_21:
        /*006c*/ 	.byte	0x04, 0x36
        /*006e*/ 	.short	(.L_23 - .L_22)
.L_22:
        /*0070*/ 	.word	0x00000008
.L_23:


//--------------------- .nv.callgraph             --------------------------
	.section	.nv.callgraph,"",@"SHT_CUDA_CALLGRAPH"
	.align	4
	.sectionentsize	8
	.align		4
        /*0000*/ 	.word	0x00000000
	.align		4
        /*0004*/ 	.word	0xffffffff
	.align		4
        /*0008*/ 	.word	0x00000000
	.align		4
        /*000c*/ 	.word	0xfffffffe
	.align		4
        /*0010*/ 	.word	0x00000000
	.align		4
        /*0014*/ 	.word	0xfffffffd
	.align		4
        /*0018*/ 	.word	0x00000000
	.align		4
        /*001c*/ 	.word	0xfffffffc


//--------------------- .text.triton_poi_fused_constant_pad_nd_relu_42 --------------------------
	.section	.text.triton_poi_fused_constant_pad_nd_relu_42,"ax",@progbits
	.align	128
        .global         triton_poi_fused_constant_pad_nd_relu_42
        .type           triton_poi_fused_constant_pad_nd_relu_42,@function
        .size           triton_poi_fused_constant_pad_nd_relu_42,(.L_x_1 - triton_poi_fused_constant_pad_nd_relu_42)
        .other          triton_poi_fused_constant_pad_nd_relu_42,@"STO_CUDA_ENTRY STV_DEFAULT"
triton_poi_fused_constant_pad_nd_relu_42:
.text.triton_poi_fused_constant_pad_nd_relu_42:
[----:B------:R-:W0:Y:S02]  /*0000*/  LDC R1, c[0x0][0x28] ;  /* 0x00000a00ff017b82 */ /* 0x000e240000000800 */
[----:B------:R-:W1:Y:S01]  /*0010*/  S2R R0, SR_TID.X ;  /* 0x0000000000007919 */ /* 0x000e620000002100 */
[----:B------:R-:W-:Y:S01]  /*0020*/  ULDC.64 UR4, c[0x0][0x210] ;  /* 0x0000840000047ab9 */ /* 0x000fe20000000a00 */
[----:B------:R-:W2:Y:S01]  /*0030*/  S2R R3, SR_CTAID.X ;  /* 0x0000000000037919 */ /* 0x000ea20000002500 */
[----:B-1----:R-:W-:-:S05]  /*0040*/  IMAD.SHL.U32 R0, R0, 0x2, RZ ;  /* 0x0000000200007824 */ /* 0x002fca00078e00ff */
[----:B------:R-:W-:-:S05]  /*0050*/  LOP3.LUT R0, R0, 0x1fe, RZ, 0xc0, !PT ;  /* 0x000001fe00007812 */ /* 0x000fca00078ec0ff */
[----:B--2---:R-:W-:-:S04]  /*0060*/  IMAD R0, R3, 0x200, R0 ;  /* 0x0000020003007824 */ /* 0x004fc800078e0200 */
[----:B------:R-:W-:-:S04]  /*0070*/  IMAD.HI R3, R0, 0x78787879, RZ ;  /* 0x7878787900037827 */ /* 0x000fc800078e02ff */
[C---:B------:R-:W-:Y:S01]  /*0080*/  VIADD R2, R0.reuse, 0x1 ;  /* 0x0000000100027836 */ /* 0x040fe20000000000 */
[----:B------:R-:W-:Y:S01]  /*0090*/  SHF.R.U32.HI R4, RZ, 0x1f, R3 ;  /* 0x0000001fff047819 */ /* 0x000fe20000011603 */
[----:B------:R-:W-:-:S03]  /*00a0*/  IMAD.HI R6, R0, 0x71625345, RZ ;  /* 0x7162534500067827 */ /* 0x000fc600078e02ff */
[----:B------:R-:W-:Y:S01]  /*00b0*/  LEA.HI.SX32 R3, R3, R4, 0x1d ;  /* 0x0000000403037211 */ /* 0x000fe200078feaff */
[----:B------:R-:W-:Y:S01]  /*00c0*/  IMAD.HI R4, R2, 0x78787879, RZ ;  /* 0x7878787902047827 */ /* 0x000fe200078e02ff */
[----:B------:R-:W-:-:S03]  /*00d0*/  SHF.R.U32.HI R7, RZ, 0x1f, R6 ;  /* 0x0000001fff077819 */ /* 0x000fc60000011606 */
[----:B------:R-:W-:Y:S01]  /*00e0*/  IMAD.HI R8, R3, 0x78787879, RZ ;  /* 0x7878787903087827 */ /* 0x000fe200078e02ff */
[----:B------:R-:W-:Y:S02]  /*00f0*/  SHF.R.U32.HI R5, RZ, 0x1f, R4 ;  /* 0x0000001fff057819 */ /* 0x000fe40000011604 */
[----:B------:R-:W-:Y:S02]  /*0100*/  LEA.HI R7, R6, R7, RZ, 0x19 ;  /* 0x0000000706077211 */ /* 0x000fe400078fc8ff */
[----:B------:R-:W-:Y:S01]  /*0110*/  LEA.HI.SX32 R5, R4, R5, 0x1d ;  /* 0x0000000504057211 */ /* 0x000fe200078feaff */
[----:B------:R-:W-:Y:S01]  /*0120*/  IMAD.HI R4, R2, 0x71625345, RZ ;  /* 0x7162534502047827 */ /* 0x000fe200078e02ff */
[----:B------:R-:W-:-:S03]  /*0130*/  SHF.R.U32.HI R9, RZ, 0x1f, R8 ;  /* 0x0000001fff097819 */ /* 0x000fc60000011608 */
[----:B------:R-:W-:Y:S01]  /*0140*/  IMAD.HI R6, R5, 0x78787879, RZ ;  /* 0x7878787905067827 */ /* 0x000fe200078e02ff */
[----:B------:R-:W-:Y:S02]  /*0150*/  LEA.HI.SX32 R8, R8, R9, 0x1d ;  /* 0x0000000908087211 */ /* 0x000fe400078feaff */
[----:B------:R-:W-:Y:S01]  /*0160*/  SHF.R.U32.HI R9, RZ, 0x1f, R4 ;  /* 0x0000001fff097819 */ /* 0x000fe20000011604 */
[----:B------:R-:W-:Y:S01]  /*0170*/  IMAD.SHL.U32 R10, R7, 0x100, RZ ;  /* 0x00000100070a7824 */ /* 0x000fe200078e00ff */
[----:B------:R-:W-:Y:S01]  /*0180*/  SHF.R.U32.HI R7, RZ, 0x1f, R6 ;  /* 0x0000001fff077819 */ /* 0x000fe20000011606 */
[----:B------:R-:W-:Y:S01]  /*0190*/  IMAD R8, R8, -0x11, R3 ;  /* 0xffffffef08087824 */ /* 0x000fe200078e0203 */
[----:B------:R-:W-:Y:S01]  /*01a0*/  LEA.HI R9, R4, R9, RZ, 0x19 ;  /* 0x0000000904097211 */ /* 0x000fe200078fc8ff */
[----:B------:R-:W-:Y:S01]  /*01b0*/  IMAD R3, R3, -0x11, R0 ;  /* 0xffffffef03037824 */ /* 0x000fe200078e0200 */
[----:B------:R-:W-:Y:S01]  /*01c0*/  LEA.HI.SX32 R6, R6, R7, 0x1d ;  /* 0x0000000706067211 */ /* 0x000fe200078feaff */
[C---:B------:R-:W-:Y:S01]  /*01d0*/  IMAD.SHL.U32 R4, R8.reuse, 0x10, RZ ;  /* 0x0000001008047824 */ /* 0x040fe200078e00ff */
[--C-:B------:R-:W-:Y:S01]  /*01e0*/  SHF.R.S32.HI R7, RZ, 0x1f, R10.reuse ;  /* 0x0000001fff077819 */ /* 0x100fe2000001140a */
[----:B------:R-:W-:Y:S01]  /*01f0*/  IMAD.SHL.U32 R9, R9, 0x100, RZ ;  /* 0x0000010009097824 */ /* 0x000fe200078e00ff */
[-C--:B------:R-:W-:Y:S01]  /*0200*/  VIMNMX R8, R8, R3.reuse, PT ;  /* 0x0000000308087248 */ /* 0x080fe20003fe0100 */
[----:B------:R-:W-:Y:S01]  /*0210*/  IMAD R6, R6, -0x11, R5 ;  /* 0xffffffef06067824 */ /* 0x000fe200078e0205 */
[----:B------:R-:W-:-:S02]  /*0220*/  IADD3 R11, P0, P2, R4, R3, R10 ;  /* 0x00000003040b7210 */ /* 0x000fc40007a1e00a */
[----:B------:R-:W-:Y:S01]  /*0230*/  SHF.R.S32.HI R10, RZ, 0x1f, R3 ;  /* 0x0000001fff0a7819 */ /* 0x000fe20000011403 */
[----:B------:R-:W-:Y:S01]  /*0240*/  IMAD R3, R5, -0x11, R2 ;  /* 0xffffffef05037824 */ /* 0x000fe200078e0202 */
[----:B------:R-:W-:Y:S01]  /*0250*/  SHF.R.S32.HI R4, RZ, 0x1f, R4 ;  /* 0x0000001fff047819 */ /* 0x000fe20000011404 */
[----:B------:R-:W-:Y:S01]  /*0260*/  IMAD.SHL.U32 R2, R6, 0x10, RZ ;  /* 0x0000001006027824 */ /* 0x000fe200078e00ff */
[----:B------:R-:W-:Y:S02]  /*0270*/  ISETP.GT.AND P1, PT, R8, RZ, PT ;  /* 0x000000ff0800720c */ /* 0x000fe40003f24270 */
[----:B------:R-:W-:Y:S02]  /*0280*/  IADD3.X R10, R4, R10, R7, P0, P2 ;  /* 0x0000000a040a7210 */ /* 0x000fe400007e4407 */
[----:B------:R-:W-:Y:S02]  /*0290*/  ISETP.GE.AND P0, PT, R0, 0x24200, PT ;  /* 0x000242000000780c */ /* 0x000fe40003f06270 */
[----:B------:R-:W-:-:S02]  /*02a0*/  VIMNMX R8, R6, R3, PT ;  /* 0x0000000306087248 */ /* 0x000fc40003fe0100 */
[--C-:B------:R-:W-:Y:S02]  /*02b0*/  IADD3 R7, P5, P6, R2, R3, R9.reuse ;  /* 0x0000000302077210 */ /* 0x100fe40007ebe009 */
[----:B------:R-:W-:Y:S01]  /*02c0*/  SHF.R.S32.HI R5, RZ, 0x1f, R9 ;  /* 0x0000001fff057819 */ /* 0x000fe20000011409 */
[----:B------:R-:W-:Y:S01]  /*02d0*/  IMAD.MOV.U32 R9, RZ, RZ, RZ ;  /* 0x000000ffff097224 */ /* 0x000fe200078e00ff */
[----:B------:R-:W-:Y:S02]  /*02e0*/  SHF.R.S32.HI R3, RZ, 0x1f, R3 ;  /* 0x0000001fff037819 */ /* 0x000fe40000011403 */
[----:B------:R-:W-:Y:S02]  /*02f0*/  SHF.R.S32.HI R2, RZ, 0x1f, R2 ;  /* 0x0000001fff027819 */ /* 0x000fe40000011402 */
[----:B------:R-:W-:Y:S02]  /*0300*/  ISETP.LT.AND P3, PT, R0, 0x24200, P1 ;  /* 0x000242000000780c */ /* 0x000fe40000f61270 */
[----:B------:R-:W-:-:S02]  /*0310*/  ISETP.GT.AND P2, PT, R8, RZ, !P0 ;  /* 0x000000ff0800720c */ /* 0x000fc40004744270 */
[----:B------:R-:W-:Y:S02]  /*0320*/  LEA R4, P4, R11, UR4, 0x2 ;  /* 0x000000040b047c11 */ /* 0x000fe4000f8810ff */
[----:B------:R-:W-:Y:S02]  /*0330*/  IADD3.X R2, R2, R3, R5, P5, P6 ;  /* 0x0000000302027210 */ /* 0x000fe40002fec405 */
[----:B------:R-:W-:Y:S02]  /*0340*/  LEA R6, P5, R7, UR4, 0x2 ;  /* 0x0000000407067c11 */ /* 0x000fe4000f8a10ff */
[----:B------:R-:W-:Y:S01]  /*0350*/  LEA.HI.X R5, R11, UR5, R10, 0x2, P4 ;  /* 0x000000050b057c11 */ /* 0x000fe2000a0f140a */
[----:B------:R-:W-:Y:S01]  /*0360*/  IMAD.MOV.U32 R10, RZ, RZ, RZ ;  /* 0x000000ffff0a7224 */ /* 0x000fe200078e00ff */
[----:B------:R-:W-:Y:S01]  /*0370*/  LEA.HI.X R7, R7, UR5, R2, 0x2, P5 ;  /* 0x0000000507077c11 */ /* 0x000fe2000a8f1402 */
[----:B------:R-:W-:Y:S01]  /*0380*/  ULDC.64 UR4, c[0x0][0x208] ;  /* 0x0000820000047ab9 */ /* 0x000fe20000000a00 */
[----:B------:R-:W1:Y:S01]  /*0390*/  LDC.64 R2, c[0x0][0x218] ;  /* 0x00008600ff027b82 */ /* 0x000e620000000a00 */
[----:B------:R-:W2:Y:S04]  /*03a0*/  @P3 LDG.E R9, desc[UR4][R4.64+-0x44] ;  /* 0xffffbc0404093981 */ /* 0x000ea8000c1e1900 */
[----:B------:R-:W3:Y:S01]  /*03b0*/  @P2 LDG.E R10, desc[UR4][R6.64+-0x44] ;  /* 0xffffbc04060a2981 */ /* 0x000ee2000c1e1900 */
[----:B-1----:R-:W-:Y:S01]  /*03c0*/  IMAD.WIDE R2, R0, 0x4, R2 ;  /* 0x0000000400027825 */ /* 0x002fe200078e0202 */
[----:B--2---:R-:W-:-:S02]  /*03d0*/  SEL R9, R9, RZ, P3 ;  /* 0x000000ff09097207 */ /* 0x004fc40001800000 */
[----:B---3--:R-:W-:Y:S02]  /*03e0*/  SEL R10, R10, RZ, P2 ;  /* 0x000000ff0a0a7207 */ /* 0x008fe40001000000 */
[C---:B------:R-:W-:Y:S02]  /*03f0*/  FSETP.GEU.AND P3, PT, R9.reuse, RZ, PT ;  /* 0x000000ff0900720b */ /* 0x040fe40003f6e000 */
[----:B------:R-:W-:Y:S02]  /*0400*/  FSETP.GEU.AND P4, PT, R10, RZ, PT ;  /* 0x000000ff0a00720b */ /* 0x000fe40003f8e000 */
[----:B------:R-:W-:Y:S02]  /*0410*/  ISETP.GT.AND P2, PT, R8, RZ, PT ;  /* 0x000000ff0800720c */ /* 0x000fe40003f44270 */
[----:B------:R-:W-:Y:S02]  /*0420*/  FSEL R8, R9, RZ, P3 ;  /* 0x000000ff09087208 */ /* 0x000fe40001800000 */
[----:B------:R-:W-:-:S02]  /*0430*/  FSEL R10, R10, RZ, P4 ;  /* 0x000000ff0a0a7208 */ /* 0x000fc40002000000 */
[----:B------:R-:W-:Y:S02]  /*0440*/  SEL R8, R8, RZ, P1 ;  /* 0x000000ff08087207 */ /* 0x000fe40000800000 */
[----:B------:R-:W-:Y:S01]  /*0450*/  SEL R9, R10, RZ, P2 ;  /* 0x000000ff0a097207 */ /* 0x000fe20001000000 */
[----:B------:R-:W-:Y:S06]  /*0460*/  @P0 EXIT ;  /* 0x000000000000094d */ /* 0x000fec0003800000 */
[----:B------:R-:W-:Y:S01]  /*0470*/  STG.E.64 desc[UR4][R2.64], R8 ;  /* 0x0000000802007986 */ /* 0x000fe2000c101b04 */
[----:B------:R-:W-:Y:S05]  /*0480*/  EXIT ;  /* 0x000000000000794d */ /* 0x000fea0003800000 */
.L_x_0:
[----:B------:R-:W-:-:S00]  /*0490*/  BRA `(.L_x_0) ;  /* 0xfffffffc00fc7947 */ /* 0x000fc0000383ffff */
[----:B------:R-:W-:-:S00]  /*04a0*/  NOP ;  /* 0x0000000000007918 */ /* 0x000fc00000000000 */
        /* <DEDUP_REMOVED lines=13> */
.L_x_1:


//--------------------- .nv.constant0.triton_poi_fused_constant_pad_nd_relu_42 --------------------------
	.section	.nv.constant0.triton_poi_fused_constant_pad_nd_relu_42,"a",@progbits
	.sectionflags	@""
	.align	4
.nv.constant0.triton_poi_fused_constant_pad_nd_relu_42:
	.zero		548
